	.headerflags	@"EF_CUDA_TEXMODE_UNIFIED EF_CUDA_64BIT_ADDRESS EF_CUDA_ACCELERATORS EF_CUDA_SM90 EF_CUDA_VIRTUAL_SM(EF_CUDA_SM90)"
	.elftype	@"ET_EXEC"


//--------------------- .nv.info                  --------------------------
	.section	.nv.info,"",@"SHT_CUDA_INFO"
	.align	4


	//----- nvinfo : EIATTR_REGCOUNT
	.align		4
        /*0000*/ 	.byte	0x04, 0x2f
        /*0002*/ 	.short	(.L_3 - .L_2)
	.align		4
.L_2:
        /*0004*/ 	.word	index@(triton_poi_fused__native_batch_norm_legit_no_training_relu_18)
        /*0008*/ 	.word	0x00000020


	//----- nvinfo : EIATTR_MIN_STACK_SIZE
	.align		4
.L_3:
        /*000c*/ 	.byte	0x04, 0x12
        /*000e*/ 	.short	(.L_5 - .L_4)
	.align		4
.L_4:
        /*0010*/ 	.word	index@(triton_poi_fused__native_batch_norm_legit_no_training_relu_18)
        /*0014*/ 	.word	0x00000000


	//----- nvinfo : EIATTR_FRAME_SIZE
	.align		4
.L_5:
        /*0018*/ 	.byte	0x04, 0x11
        /*001a*/ 	.short	(.L_7 - .L_6)
	.align		4
.L_6:
        /*001c*/ 	.word	index@(triton_poi_fused__native_batch_norm_legit_no_training_relu_18)
        /*0020*/ 	.word	0x00000000


	//----- nvinfo : EIATTR_MIN_STACK_SIZE
	.align		4
.L_7:
        /*0024*/ 	.byte	0x04, 0x12
        /*0026*/ 	.short	(.L_9 - .L_8)
	.align		4
.L_8:
        /*0028*/ 	.word	index@(triton_poi_fused__native_batch_norm_legit_no_training_relu_18)
        /*002c*/ 	.word	0x00000000
.L_9:


//--------------------- .nv.info.triton_poi_fused__native_batch_norm_legit_no_training_relu_18 --------------------------
	.section	.nv.info.triton_poi_fused__native_batch_norm_legit_no_training_relu_18,"",@"SHT_CUDA_INFO"
	.sectionflags	@""
	.align	4


	//----- nvinfo : EIATTR_CUDA_API_VERSION
	.align		4
        /*0000*/ 	.byte	0x04, 0x37
        /*0002*/ 	.short	(.L_11 - .L_10)
.L_10:
        /*0004*/ 	.word	0x0000007c


	//----- nvinfo : EIATTR_KPARAM_INFO
	.align		4
.L_11:
        /*0008*/ 	.byte	0x04, 0x17
        /*000a*/ 	.short	(.L_13 - .L_12)
.L_12:
        /*000c*/ 	.word	0x00000000
        /*0010*/ 	.short	0x0006
        /*0012*/ 	.short	0x0030
        /*0014*/ 	.byte	0x00, 0xf0, 0x11, 0x00


	//----- nvinfo : EIATTR_KPARAM_INFO
	.align		4
.L_13:
        /*0018*/ 	.byte	0x04, 0x17
        /*001a*/ 	.short	(.L_15 - .L_14)
.L_14:
        /*001c*/ 	.word	0x00000000
        /*0020*/ 	.short	0x0005
        /*0022*/ 	.short	0x0028
        /*0024*/ 	.byte	0x00, 0xf4, 0x21, 0x00


	//----- nvinfo : EIATTR_KPARAM_INFO
	.align		4
.L_15:
        /*0028*/ 	.byte	0x04, 0x17
        /*002a*/ 	.short	(.L_17 - .L_16)
.L_16:
        /*002c*/ 	.word	0x00000000
        /*0030*/ 	.short	0x0004
        /*0032*/ 	.short	0x0020
        /*0034*/ 	.byte	0x00, 0xf4, 0x21, 0x00


	//----- nvinfo : EIATTR_KPARAM_INFO
	.align		4
.L_17:
        /*0038*/ 	.byte	0x04, 0x17
        /*003a*/ 	.short	(.L_19 - .L_18)
.L_18:
        /*003c*/ 	.word	0x00000000
        /*0040*/ 	.short	0x0003
        /*0042*/ 	.short	0x0018
        /*0044*/ 	.byte	0x00, 0xf4, 0x21, 0x00


	//----- nvinfo : EIATTR_KPARAM_INFO
	.align		4
.L_19:
        /*0048*/ 	.byte	0x04, 0x17
        /*004a*/ 	.short	(.L_21 - .L_20)
.L_20:
        /*004c*/ 	.word	0x00000000
        /*0050*/ 	.short	0x0002
        /*0052*/ 	.short	0x0010
        /*0054*/ 	.byte	0x00, 0xf4, 0x21, 0x00


	//----- nvinfo : EIATTR_KPARAM_INFO
	.align		4
.L_21:
        /*0058*/ 	.byte	0x04, 0x17
        /*005a*/ 	.short	(.L_23 - .L_22)
.L_22:
        /*005c*/ 	.word	0x00000000
        /*0060*/ 	.short	0x0001
        /*0062*/ 	.short	0x0008
        /*0064*/ 	.byte	0x00, 0xf4, 0x21, 0x00


	//----- nvinfo : EIATTR_KPARAM_INFO
	.align		4
.L_23:
        /*0068*/ 	.byte	0x04, 0x17
        /*006a*/ 	.short	(.L_25 - .L_24)
.L_24:
        /*006c*/ 	.word	0x00000000
        /*0070*/ 	.short	0x0000
        /*0072*/ 	.short	0x0000
        /*0074*/ 	.byte	0x00, 0xf4, 0x21, 0x00


	//----- nvinfo : EIATTR_SPARSE_MMA_MASK
	.align		4
.L_25:
        /*0078*/ 	.byte	0x03, 0x50
        /*007a*/ 	.short	0x0000


	//----- nvinfo : EIATTR_MAXREG_COUNT
	.align		4
        /*007c*/ 	.byte	0x03, 0x1b
        /*007e*/ 	.short	0x00ff


	//----- nvinfo : EIATTR_EXIT_INSTR_OFFSETS
	.align		4
        /*0080*/ 	.byte	0x04, 0x1c
        /*0082*/ 	.short	(.L_27 - .L_26)


	//   ....[0]....
.L_26:
        /*0084*/ 	.word	0x00000650


	//   ....[1]....
        /*0088*/ 	.word	0x00000670


	//----- nvinfo : EIATTR_REQNTID
	.align		4
.L_27:
        /*008c*/ 	.byte	0x04, 0x10
        /*008e*/ 	.short	(.L_29 - .L_28)
.L_28:
        /*0090*/ 	.word	0x00000080
        /*0094*/ 	.word	0x00000001
        /*0098*/ 	.word	0x00000001


	//----- nvinfo : EIATTR_CBANK_PARAM_SIZE
	.align		4
.L_29:
        /*009c*/ 	.byte	0x03, 0x19
        /*009e*/ 	.short	0x0034


	//----- nvinfo : EIATTR_PARAM_CBANK
	.align		4
        /*00a0*/ 	.byte	0x04, 0x0a
        /*00a2*/ 	.short	(.L_31 - .L_30)
	.align		4
.L_30:
        /*00a4*/ 	.word	index@(.nv.constant0.triton_poi_fused__native_batch_norm_legit_no_training_relu_18)
        /*00a8*/ 	.short	0x0210
        /*00aa*/ 	.short	0x0034


	//----- nvinfo : EIATTR_SW_WAR
	.align		4
.L_31:
        /*00ac*/ 	.byte	0x04, 0x36
        /*00ae*/ 	.short	(.L_33 - .L_32)
.L_32:
        /*00b0*/ 	.word	0x00000008
.L_33:


//--------------------- .nv.callgraph             --------------------------
	.section	.nv.callgraph,"",@"SHT_CUDA_CALLGRAPH"
	.align	4
	.sectionentsize	8
	.align		4
        /*0000*/ 	.word	0x00000000
	.align		4
        /*0004*/ 	.word	0xffffffff
	.align		4
        /*0008*/ 	.word	0x00000000
	.align		4
        /*000c*/ 	.word	0xfffffffe
	.align		4
        /*0010*/ 	.word	0x00000000
	.align		4
        /*0014*/ 	.word	0xfffffffd
	.align		4
        /*0018*/ 	.word	0x00000000
	.align		4
        /*001c*/ 	.word	0xfffffffc


//--------------------- .nv.constant4             --------------------------
	.section	.nv.constant4,"a",@progbits
	.align	8
	.align		8
.nv.constant4:
        /*0000*/ 	.dword	_$_str
	.align		8
        /*0008*/ 	.dword	_$_str_$_2


//--------------------- .text.triton_poi_fused__native_batch_norm_legit_no_training_relu_18 --------------------------
	.section	.text.triton_poi_fused__native_batch_norm_legit_no_training_relu_18,"ax",@progbits
	.align	128
        .global         triton_poi_fused__native_batch_norm_legit_no_training_relu_18
        .type           triton_poi_fused__native_batch_norm_legit_no_training_relu_18,@function
        .size           triton_poi_fused__native_batch_norm_legit_no_training_relu_18,(.L_x_1 - triton_poi_fused__native_batch_norm_legit_no_training_relu_18)
        .other          triton_poi_fused__native_batch_norm_legit_no_training_relu_18,@"STO_CUDA_ENTRY STV_DEFAULT"
triton_poi_fused__native_batch_norm_legit_no_training_relu_18:
.text.triton_poi_fused__native_batch_norm_legit_no_training_relu_18:
[----:B------:R-:W0:Y:S01]  /*0000*/  LDC R1, c[0x0][0x28] ;  /* 0x00000a00ff017b82 */ /* 0x000e220000000800 */
[----:B------:R-:W1:Y:S01]  /*0010*/  S2R R0, SR_TID.X ;  /* 0x0000000000007919 */ /* 0x000e620000002100 */
[----:B------:R-:W-:-:S06]  /*0020*/  HFMA2.MMA R2, -RZ, RZ, 0, 0 ;  /* 0x00000000ff027435 */ /* 0x000fcc00000001ff */
[----:B------:R-:W2:Y:S01]  /*0030*/  LDC.64 R10, c[0x0][0x220] ;  /* 0x00008800ff0a7b82 */ /* 0x000ea20000000a00 */
[----:B------:R-:W-:Y:S01]  /*0040*/  CS2R R20, SRZ ;  /* 0x0000000000147805 */ /* 0x000fe2000001ff00 */
[----:B------:R-:W3:Y:S01]  /*0050*/  S2R R3, SR_CTAID.X ;  /* 0x0000000000037919 */ /* 0x000ee20000002500 */
[----:B------:R-:W-:Y:S01]  /*0060*/  CS2R R22, SRZ ;  /* 0x0000000000167805 */ /* 0x000fe2000001ff00 */
[----:B------:R-:W-:-:S04]  /*0070*/  ULDC.64 UR4, c[0x0][0x208] ;  /* 0x0000820000047ab9 */ /* 0x000fc80000000a00 */
[----:B------:R-:W4:Y:S08]  /*0080*/  LDC.64 R26, c[0x0][0x210] ;  /* 0x00008400ff1a7b82 */ /* 0x000f300000000a00 */
[----:B------:R-:W5:Y:S08]  /*0090*/  LDC.64 R28, c[0x0][0x218] ;  /* 0x00008600ff1c7b82 */ /* 0x000f700000000a00 */
[----:B------:R-:W5:Y:S01]  /*00a0*/  LDC.64 R12, c[0x0][0x230] ;  /* 0x00008c00ff0c7b82 */ /* 0x000f620000000a00 */
[----:B-1----:R-:W-:-:S07]  /*00b0*/  SHF.L.U32 R0, R0, 0x2, RZ ;  /* 0x0000000200007819 */ /* 0x002fce00000006ff */
[----:B------:R-:W1:Y:S01]  /*00c0*/  LDC.64 R24, c[0x0][0x228] ;  /* 0x00008a00ff187b82 */ /* 0x000e620000000a00 */
[----:B------:R-:W-:-:S04]  /*00d0*/  LOP3.LUT R0, R0, 0x1fc, RZ, 0xc0, !PT ;  /* 0x000001fc00007812 */ /* 0x000fc800078ec0ff */
[----:B---3--:R-:W-:-:S04]  /*00e0*/  LEA R3, R3, R0, 0x9 ;  /* 0x0000000003037211 */ /* 0x008fc800078e48ff */
[C---:B------:R-:W-:Y:S01]  /*00f0*/  ISETP.GE.AND P0, PT, R3.reuse, 0xb600, PT ;  /* 0x0000b6000300780c */ /* 0x040fe20003f06270 */
[----:B------:R-:W-:-:S05]  /*0100*/  IMAD.HI R0, R3, -0x4bf4bf4b, R2 ;  /* 0xb40b40b503007827 */ /* 0x000fca00078e0202 */
[----:B------:R-:W-:-:S04]  /*0110*/  SHF.R.U32.HI R5, RZ, 0x1f, R0 ;  /* 0x0000001fff057819 */ /* 0x000fc80000011600 */
[----:B------:R-:W-:-:S05]  /*0120*/  LEA.HI.SX32 R5, R0, R5, 0x17 ;  /* 0x0000000500057211 */ /* 0x000fca00078fbaff */
[----:B------:R-:W-:-:S04]  /*0130*/  IMAD R0, R5, -0x2d8, R3 ;  /* 0xfffffd2805007824 */ /* 0x000fc800078e0203 */
[----:B--2---:R-:W-:-:S05]  /*0140*/  IMAD.WIDE R10, R0, 0x4, R10 ;  /* 0x00000004000a7825 */ /* 0x004fca00078e020a */
[----:B------:R2:W3:Y:S01]  /*0150*/  @!P0 LDG.E.EL.128 R20, desc[UR4][R10.64] ;  /* 0x000000040a148981 */ /* 0x0004e2000c2e1d00 */
[----:B------:R-:W-:Y:S02]  /*0160*/  CS2R R4, SRZ ;  /* 0x0000000000047805 */ /* 0x000fe4000001ff00 */
[----:B------:R-:W-:Y:S02]  /*0170*/  CS2R R6, SRZ ;  /* 0x0000000000067805 */ /* 0x000fe4000001ff00 */
[----:B------:R-:W-:Y:S01]  /*0180*/  CS2R R8, SRZ ;  /* 0x0000000000087805 */ /* 0x000fe2000001ff00 */
[----:B----4-:R-:W-:-:S04]  /*0190*/  IMAD.WIDE R26, R3, 0x4, R26 ;  /* 0x00000004031a7825 */ /* 0x010fc800078e021a */
[----:B-----5:R-:W-:Y:S01]  /*01a0*/  IMAD.WIDE R28, R0, 0x4, R28 ;  /* 0x00000004001c7825 */ /* 0x020fe200078e021c */
[----:B------:R-:W4:Y:S01]  /*01b0*/  @!P0 LDG.E.128 R4, desc[UR4][R26.64] ;  /* 0x000000041a048981 */ /* 0x000f22000c1e1d00 */
[----:B--2---:R-:W-:-:S06]  /*01c0*/  CS2R R10, SRZ ;  /* 0x00000000000a7805 */ /* 0x004fcc000001ff00 */
[----:B------:R2:W4:Y:S01]  /*01d0*/  @!P0 LDG.E.EL.128 R8, desc[UR4][R28.64] ;  /* 0x000000041c088981 */ /* 0x000522000c2e1d00 */
[----:B------:R-:W-:Y:S02]  /*01e0*/  CS2R R14, SRZ ;  /* 0x00000000000e7805 */ /* 0x000fe4000001ff00 */
[----:B------:R-:W-:Y:S02]  /*01f0*/  CS2R R16, SRZ ;  /* 0x0000000000107805 */ /* 0x000fe4000001ff00 */
[----:B------:R-:W-:Y:S01]  /*0200*/  CS2R R18, SRZ ;  /* 0x0000000000127805 */ /* 0x000fe2000001ff00 */
[----:B-1----:R-:W-:-:S04]  /*0210*/  IMAD.WIDE R24, R0, 0x4, R24 ;  /* 0x0000000400187825 */ /* 0x002fc800078e0218 */
[----:B0-2---:R-:W-:Y:S01]  /*0220*/  IMAD.WIDE R28, R0, 0x4, R12 ;  /* 0x00000004001c7825 */ /* 0x005fe200078e020c */
[----:B------:R-:W-:-:S04]  /*0230*/  CS2R R12, SRZ ;  /* 0x00000000000c7805 */ /* 0x000fc8000001ff00 */
[----:B------:R-:W2:Y:S04]  /*0240*/  @!P0 LDG.E.EL.128 R16, desc[UR4][R28.64] ;  /* 0x000000041c108981 */ /* 0x000ea8000c2e1d00 */
[----:B------:R0:W2:Y:S01]  /*0250*/  @!P0 LDG.E.EL.128 R12, desc[UR4][R24.64] ;  /* 0x00000004180c8981 */ /* 0x0000a2000c2e1d00 */
[----:B---3--:R-:W-:Y:S01]  /*0260*/  FADD R21, R21, 9.9999997473787516356e-06 ;  /* 0x3727c5ac15157421 */ /* 0x008fe20000000000 */
[----:B------:R-:W-:-:S03]  /*0270*/  FADD R0, R22, 9.9999997473787516356e-06 ;  /* 0x3727c5ac16007421 */ /* 0x000fc60000000000 */
[----:B------:R-:W1:Y:S01]  /*0280*/  MUFU.SQRT R26, R21 ;  /* 0x00000015001a7308 */ /* 0x000e620000002000 */
[----:B------:R-:W-:-:S07]  /*0290*/  FADD R23, R23, 9.9999997473787516356e-06 ;  /* 0x3727c5ac17177421 */ /* 0x000fce0000000000 */
[----:B0-----:R-:W0:Y:S01]  /*02a0*/  MUFU.SQRT R25, R0 ;  /* 0x0000000000197308 */ /* 0x001e220000002000 */
[----:B------:R-:W-:Y:S01]  /*02b0*/  FADD R20, R20, 9.9999997473787516356e-06 ;  /* 0x3727c5ac14147421 */ /* 0x000fe20000000000 */
[----:B-1----:R-:W-:-:S06]  /*02c0*/  FSETP.GT.AND P6, PT, R26, 8.50705917302346158658e+37, PT ;  /* 0x7e8000001a00780b */ /* 0x002fcc0003fc4000 */
[----:B------:R-:W1:Y:S08]  /*02d0*/  MUFU.SQRT R24, R23 ;  /* 0x0000001700187308 */ /* 0x000e700000002000 */
[----:B------:R3:W5:Y:S01]  /*02e0*/  MUFU.SQRT R27, R20 ;  /* 0x00000014001b7308 */ /* 0x0007620000002000 */
[----:B0-----:R-:W-:Y:S02]  /*02f0*/  FSETP.GT.AND P2, PT, R25, 8.50705917302346158658e+37, PT ;  /* 0x7e8000001900780b */ /* 0x001fe40003f44000 */
[----:B------:R-:W-:-:S02]  /*0300*/  MOV R22, 0x3e800000 ;  /* 0x3e80000000167802 */ /* 0x000fc40000000f00 */
[C---:B------:R-:W-:Y:S01]  /*0310*/  FSETP.GEU.AND P4, PT, R26.reuse, 1.175494350822287508e-38, PT ;  /* 0x008000001a00780b */ /* 0x040fe20003f8e000 */
[----:B------:R-:W-:Y:S01]  /*0320*/  @P6 FMUL R26, R26, 0.25 ;  /* 0x3e8000001a1a6820 */ /* 0x000fe20000400000 */
[----:B------:R-:W-:Y:S02]  /*0330*/  FSEL R0, R22, 1, P6 ;  /* 0x3f80000016007808 */ /* 0x000fe40003000000 */
[----:B-1----:R-:W-:Y:S01]  /*0340*/  FSETP.GT.AND P6, PT, R24, 8.50705917302346158658e+37, PT ;  /* 0x7e8000001800780b */ /* 0x002fe20003fc4000 */
[----:B----4-:R-:W-:Y:S01]  /*0350*/  FADD R5, -R9, R5 ;  /* 0x0000000509057221 */ /* 0x010fe20000000100 */
[C---:B------:R-:W-:Y:S01]  /*0360*/  FSETP.GEU.AND P5, PT, R25.reuse, 1.175494350822287508e-38, PT ;  /* 0x008000001900780b */ /* 0x040fe20003fae000 */
[----:B---3--:R-:W0:Y:S01]  /*0370*/  LDC.64 R20, c[0x0][0x238] ;  /* 0x00008e00ff147b82 */ /* 0x008e220000000a00 */
[----:B------:R-:W-:Y:S01]  /*0380*/  FSEL R2, R22, 1, P2 ;  /* 0x3f80000016027808 */ /* 0x000fe20001000000 */
[----:B------:R-:W-:Y:S01]  /*0390*/  @P2 FMUL R25, R25, 0.25 ;  /* 0x3e80000019192820 */ /* 0x000fe20000400000 */
[----:B-----5:R-:W-:-:S02]  /*03a0*/  FSETP.GT.AND P1, PT, R27, 8.50705917302346158658e+37, PT ;  /* 0x7e8000001b00780b */ /* 0x020fc40003f24000 */
[----:B------:R-:W-:Y:S02]  /*03b0*/  FSETP.GEU.AND P2, PT, R24, 1.175494350822287508e-38, PT ;  /* 0x008000001800780b */ /* 0x000fe40003f4e000 */
[----:B------:R-:W-:-:S03]  /*03c0*/  FSETP.GEU.AND P3, PT, R27, 1.175494350822287508e-38, PT ;  /* 0x008000001b00780b */ /* 0x000fc60003f6e000 */
[----:B------:R-:W-:Y:S02]  /*03d0*/  @P6 FMUL R24, R24, 0.25 ;  /* 0x3e80000018186820 */ /* 0x000fe40000400000 */
[----:B------:R-:W-:-:S04]  /*03e0*/  @!P5 FMUL R25, R25, 16777216 ;  /* 0x4b8000001919d820 */ /* 0x000fc80000400000 */
[----:B------:R-:W-:Y:S02]  /*03f0*/  @P1 FMUL R27, R27, 0.25 ;  /* 0x3e8000001b1b1820 */ /* 0x000fe40000400000 */
[----:B------:R-:W-:Y:S01]  /*0400*/  @!P2 FMUL R24, R24, 16777216 ;  /* 0x4b8000001818a820 */ /* 0x000fe20000400000 */
[----:B------:R-:W-:Y:S01]  /*0410*/  @!P4 FMUL R26, R26, 16777216 ;  /* 0x4b8000001a1ac820 */ /* 0x000fe20000400000 */
[----:B------:R-:W-:Y:S01]  /*0420*/  @!P3 FMUL R27, R27, 16777216 ;  /* 0x4b8000001b1bb820 */ /* 0x000fe20000400000 */
[----:B------:R-:W-:Y:S01]  /*0430*/  MUFU.RCP R25, R25 ;  /* 0x0000001900197308 */ /* 0x000fe20000001000 */
[----:B------:R-:W-:-:S07]  /*0440*/  FSEL R9, R22, 1, P6 ;  /* 0x3f80000016097808 */ /* 0x000fce0003000000 */
[----:B------:R-:W-:Y:S01]  /*0450*/  MUFU.RCP R23, R27 ;  /* 0x0000001b00177308 */ /* 0x000fe20000001000 */
[----:B------:R-:W-:-:S07]  /*0460*/  FSEL R22, R22, 1, P1 ;  /* 0x3f80000016167808 */ /* 0x000fce0000800000 */
[----:B------:R-:W1:Y:S08]  /*0470*/  MUFU.RCP R24, R24 ;  /* 0x0000001800187308 */ /* 0x000e700000001000 */
[----:B------:R-:W3:Y:S01]  /*0480*/  MUFU.RCP R29, R26 ;  /* 0x0000001a001d7308 */ /* 0x000ee20000001000 */
[----:B------:R-:W-:Y:S01]  /*0490*/  @!P2 FMUL R9, R9, 16777216 ;  /* 0x4b8000000909a820 */ /* 0x000fe20000400000 */
[----:B------:R-:W-:Y:S01]  /*04a0*/  @!P5 FMUL R2, R2, 16777216 ;  /* 0x4b8000000202d820 */ /* 0x000fe20000400000 */
[----:B------:R-:W-:Y:S01]  /*04b0*/  @!P4 FMUL R0, R0, 16777216 ;  /* 0x4b8000000000c820 */ /* 0x000fe20000400000 */
[----:B------:R-:W-:Y:S01]  /*04c0*/  @!P3 FMUL R22, R22, 16777216 ;  /* 0x4b8000001616b820 */ /* 0x000fe20000400000 */
[----:B------:R-:W-:Y:S01]  /*04d0*/  FADD R4, -R8, R4 ;  /* 0x0000000408047221 */ /* 0x000fe20000000100 */
[----:B------:R-:W-:Y:S01]  /*04e0*/  FADD R6, -R10, R6 ;  /* 0x000000060a067221 */ /* 0x000fe20000000100 */
[----:B------:R-:W-:Y:S01]  /*04f0*/  FADD R7, -R11, R7 ;  /* 0x000000070b077221 */ /* 0x000fe20000000100 */
[----:B-1----:R-:W-:Y:S01]  /*0500*/  FMUL R24, R24, R9 ;  /* 0x0000000918187220 */ /* 0x002fe20000400000 */
[----:B------:R-:W-:Y:S01]  /*0510*/  FMUL R25, R25, R2 ;  /* 0x0000000219197220 */ /* 0x000fe20000400000 */
[----:B------:R-:W-:Y:S01]  /*0520*/  FMUL R23, R23, R22 ;  /* 0x0000001617177220 */ /* 0x000fe20000400000 */
[----:B---3--:R-:W-:Y:S01]  /*0530*/  FMUL R0, R29, R0 ;  /* 0x000000001d007220 */ /* 0x008fe20000400000 */
[----:B------:R-:W-:Y:S01]  /*0540*/  FMUL R24, R24, R7 ;  /* 0x0000000718187220 */ /* 0x000fe20000400000 */
[----:B------:R-:W-:Y:S01]  /*0550*/  FMUL R25, R25, R6 ;  /* 0x0000000619197220 */ /* 0x000fe20000400000 */
[----:B------:R-:W-:Y:S01]  /*0560*/  FMUL R23, R23, R4 ;  /* 0x0000000417177220 */ /* 0x000fe20000400000 */
[----:B------:R-:W-:Y:S01]  /*0570*/  FMUL R0, R0, R5 ;  /* 0x0000000500007220 */ /* 0x000fe20000400000 */
[----:B--2---:R-:W-:Y:S01]  /*0580*/  FFMA R15, R24, R15, R19 ;  /* 0x0000000f180f7223 */ /* 0x004fe20000000013 */
[----:B------:R-:W-:Y:S01]  /*0590*/  FFMA R14, R25, R14, R18 ;  /* 0x0000000e190e7223 */ /* 0x000fe20000000012 */
[----:B------:R-:W-:Y:S01]  /*05a0*/  FFMA R12, R23, R12, R16 ;  /* 0x0000000c170c7223 */ /* 0x000fe20000000010 */
[----:B------:R-:W-:-:S02]  /*05b0*/  FFMA R0, R0, R13, R17 ;  /* 0x0000000d00007223 */ /* 0x000fc40000000011 */
[----:B------:R-:W-:Y:S02]  /*05c0*/  FSETP.GEU.AND P1, PT, R15, RZ, PT ;  /* 0x000000ff0f00720b */ /* 0x000fe40003f2e000 */
[----:B------:R-:W-:Y:S02]  /*05d0*/  FSETP.GEU.AND P2, PT, R14, RZ, PT ;  /* 0x000000ff0e00720b */ /* 0x000fe40003f4e000 */
[----:B------:R-:W-:Y:S02]  /*05e0*/  FSETP.GEU.AND P3, PT, R0, RZ, PT ;  /* 0x000000ff0000720b */ /* 0x000fe40003f6e000 */
[----:B------:R-:W-:Y:S01]  /*05f0*/  FSETP.GEU.AND P4, PT, R12, RZ, PT ;  /* 0x000000ff0c00720b */ /* 0x000fe20003f8e000 */
[----:B0-----:R-:W-:Y:S01]  /*0600*/  IMAD.WIDE R20, R3, 0x4, R20 ;  /* 0x0000000403147825 */ /* 0x001fe200078e0214 */
[----:B------:R-:W-:Y:S02]  /*0610*/  SEL R15, R15, RZ, P1 ;  /* 0x000000ff0f0f7207 */ /* 0x000fe40000800000 */
[----:B------:R-:W-:-:S02]  /*0620*/  SEL R14, R14, RZ, P2 ;  /* 0x000000ff0e0e7207 */ /* 0x000fc40001000000 */
[----:B------:R-:W-:Y:S02]  /*0630*/  SEL R13, R0, RZ, P3 ;  /* 0x000000ff000d7207 */ /* 0x000fe40001800000 */
[----:B------:R-:W-:Y:S01]  /*0640*/  SEL R12, R12, RZ, P4 ;  /* 0x000000ff0c0c7207 */ /* 0x000fe20002000000 */
[----:B------:R-:W-:Y:S06]  /*0650*/  @P0 EXIT ;  /* 0x000000000000094d */ /* 0x000fec0003800000 */
[----:B------:R-:W-:Y:S01]  /*0660*/  STG.E.128 desc[UR4][R20.64], R12 ;  /* 0x0000000c14007986 */ /* 0x000fe2000c101d04 */
[----:B------:R-:W-:Y:S05]  /*0670*/  EXIT ;  /* 0x000000000000794d */ /* 0x000fea0003800000 */
.L_x_0:
[----:B------:R-:W-:-:S00]  /*0680*/  BRA `(.L_x_0) ;  /* 0xfffffffc00fc7947 */ /* 0x000fc0000383ffff */
[----:B------:R-:W-:-:S00]  /*0690*/  NOP ;  /* 0x0000000000007918 */ /* 0x000fc00000000000 */
        /* <DEDUP_REMOVED lines=14> */
.L_x_1:


//--------------------- .nv.global.init           --------------------------
	.section	.nv.global.init,"aw",@progbits
.nv.global.init:
	.type		_$_str,@object
	.size		_$_str,(_$_str_$_2 - _$_str)
_$_str:
        /*0000*/ 	.byte	0x5f, 0x5f, 0x43, 0x55, 0x44, 0x41, 0x5f, 0x46, 0x54, 0x5a, 0x00
	.type		_$_str_$_2,@object
	.size		_$_str_$_2,(.L_1 - _$_str_$_2)
_$_str_$_2:
        /*000b*/ 	.byte	0x5f, 0x5f, 0x43, 0x55, 0x44, 0x41, 0x5f, 0x50, 0x52, 0x45, 0x43, 0x5f, 0x53, 0x51, 0x52, 0x54
        /*001b*/ 	.byte	0x00
.L_1:


//--------------------- .nv.constant0.triton_poi_fused__native_batch_norm_legit_no_training_relu_18 --------------------------
	.section	.nv.constant0.triton_poi_fused__native_batch_norm_legit_no_training_relu_18,"a",@progbits
	.sectionflags	@""
	.align	4
.nv.constant0.triton_poi_fused__native_batch_norm_legit_no_training_relu_18:
	.zero		580
